//
// Generated by NVIDIA NVVM Compiler
//
// Compiler Build ID: CL-36424714
// Cuda compilation tools, release 13.0, V13.0.88
// Based on NVVM 20.0.0
//

.version 9.0
.target sm_100
.address_size 64

	// .globl	_Z9vectorAddPKfS0_Pfi

.visible .entry _Z9vectorAddPKfS0_Pfi(
	.param .u64 .ptr .align 1 _Z9vectorAddPKfS0_Pfi_param_0,
	.param .u64 .ptr .align 1 _Z9vectorAddPKfS0_Pfi_param_1,
	.param .u64 .ptr .align 1 _Z9vectorAddPKfS0_Pfi_param_2,
	.param .u32 _Z9vectorAddPKfS0_Pfi_param_3
)
{
	.reg .pred 	%p<2>;
	.reg .b32 	%r<6>;
	.reg .b32 	%f<4>;
	.reg .b64 	%rd<11>;

	ld.param.u64 	%rd1, [_Z9vectorAddPKfS0_Pfi_param_0];
	ld.param.u64 	%rd2, [_Z9vectorAddPKfS0_Pfi_param_1];
	ld.param.u64 	%rd3, [_Z9vectorAddPKfS0_Pfi_param_2];
	ld.param.u32 	%r2, [_Z9vectorAddPKfS0_Pfi_param_3];
	mov.u32 	%r3, %tid.x;
	mov.u32 	%r4, %ctaid.x;
	mov.u32 	%r5, %ntid.x;
	mad.lo.s32 	%r1, %r4, %r5, %r3;
	setp.ge.s32 	%p1, %r1, %r2;
	@%p1 bra 	$L__BB0_2;
	cvta.to.global.u64 	%rd4, %rd1;
	cvta.to.global.u64 	%rd5, %rd2;
	cvta.to.global.u64 	%rd6, %rd3;
	mul.wide.s32 	%rd7, %r1, 4;
	add.s64 	%rd8, %rd4, %rd7;
	ld.global.f32 	%f1, [%rd8];
	add.s64 	%rd9, %rd5, %rd7;
	ld.global.f32 	%f2, [%rd9];
	add.f32 	%f3, %f1, %f2;
	add.s64 	%rd10, %rd6, %rd7;
	st.global.f32 	[%rd10], %f3;
$L__BB0_2:
	ret;

}
	// .globl	_Z9matrixMulPKfS0_Pfi
.visible .entry _Z9matrixMulPKfS0_Pfi(
	.param .u64 .ptr .align 1 _Z9matrixMulPKfS0_Pfi_param_0,
	.param .u64 .ptr .align 1 _Z9matrixMulPKfS0_Pfi_param_1,
	.param .u64 .ptr .align 1 _Z9matrixMulPKfS0_Pfi_param_2,
	.param .u32 _Z9matrixMulPKfS0_Pfi_param_3
)
{
	.reg .pred 	%p<10>;
	.reg .b32 	%r<40>;
	.reg .b32 	%f<67>;
	.reg .b64 	%rd<67>;

	ld.param.u64 	%rd14, [_Z9matrixMulPKfS0_Pfi_param_0];
	ld.param.u64 	%rd15, [_Z9matrixMulPKfS0_Pfi_param_1];
	ld.param.u32 	%r18, [_Z9matrixMulPKfS0_Pfi_param_3];
	cvta.to.global.u64 	%rd1, %rd15;
	cvta.to.global.u64 	%rd2, %rd14;
	mov.u32 	%r19, %ctaid.y;
	mov.u32 	%r20, %ntid.y;
	mov.u32 	%r21, %tid.y;
	mad.lo.s32 	%r1, %r19, %r20, %r21;
	mov.u32 	%r22, %ctaid.x;
	mov.u32 	%r23, %ntid.x;
	mov.u32 	%r24, %tid.x;
	mad.lo.s32 	%r2, %r22, %r23, %r24;
	max.s32 	%r25, %r1, %r2;
	setp.ge.s32 	%p1, %r25, %r18;
	@%p1 bra 	$L__BB1_13;
	mul.lo.s32 	%r3, %r18, %r1;
	and.b32  	%r4, %r18, 7;
	setp.lt.u32 	%p2, %r18, 8;
	mov.f32 	%f66, 0f00000000;
	mov.b32 	%r38, 0;
	@%p2 bra 	$L__BB1_4;
	and.b32  	%r38, %r18, 2147483640;
	neg.s32 	%r36, %r38;
	mul.wide.s32 	%rd16, %r18, 4;
	add.s64 	%rd3, %rd1, %rd16;
	shl.b32 	%r7, %r18, 3;
	mul.wide.s32 	%rd17, %r18, 8;
	add.s64 	%rd4, %rd1, %rd17;
	mul.wide.s32 	%rd18, %r18, 12;
	add.s64 	%rd5, %rd1, %rd18;
	mul.wide.s32 	%rd19, %r18, 16;
	add.s64 	%rd6, %rd1, %rd19;
	mul.wide.s32 	%rd20, %r18, 20;
	add.s64 	%rd7, %rd1, %rd20;
	mul.wide.s32 	%rd21, %r18, 24;
	add.s64 	%rd8, %rd1, %rd21;
	mul.wide.s32 	%rd22, %r18, 28;
	add.s64 	%rd9, %rd1, %rd22;
	mul.wide.u32 	%rd23, %r3, 4;
	add.s64 	%rd24, %rd23, %rd2;
	add.s64 	%rd66, %rd24, 16;
	mov.f32 	%f66, 0f00000000;
	mov.u32 	%r35, %r2;
$L__BB1_3:
	.pragma "nounroll";
	mul.wide.s32 	%rd25, %r35, 4;
	add.s64 	%rd26, %rd3, %rd25;
	add.s64 	%rd27, %rd4, %rd25;
	add.s64 	%rd28, %rd5, %rd25;
	add.s64 	%rd29, %rd6, %rd25;
	add.s64 	%rd30, %rd7, %rd25;
	add.s64 	%rd31, %rd8, %rd25;
	add.s64 	%rd32, %rd9, %rd25;
	add.s64 	%rd33, %rd1, %rd25;
	ld.global.f32 	%f16, [%rd66+-16];
	ld.global.f32 	%f17, [%rd33];
	fma.rn.f32 	%f18, %f16, %f17, %f66;
	ld.global.f32 	%f19, [%rd66+-12];
	ld.global.f32 	%f20, [%rd26];
	fma.rn.f32 	%f21, %f19, %f20, %f18;
	ld.global.f32 	%f22, [%rd66+-8];
	ld.global.f32 	%f23, [%rd27];
	fma.rn.f32 	%f24, %f22, %f23, %f21;
	ld.global.f32 	%f25, [%rd66+-4];
	ld.global.f32 	%f26, [%rd28];
	fma.rn.f32 	%f27, %f25, %f26, %f24;
	ld.global.f32 	%f28, [%rd66];
	ld.global.f32 	%f29, [%rd29];
	fma.rn.f32 	%f30, %f28, %f29, %f27;
	ld.global.f32 	%f31, [%rd66+4];
	ld.global.f32 	%f32, [%rd30];
	fma.rn.f32 	%f33, %f31, %f32, %f30;
	ld.global.f32 	%f34, [%rd66+8];
	ld.global.f32 	%f35, [%rd31];
	fma.rn.f32 	%f36, %f34, %f35, %f33;
	ld.global.f32 	%f37, [%rd66+12];
	ld.global.f32 	%f38, [%rd32];
	fma.rn.f32 	%f66, %f37, %f38, %f36;
	add.s32 	%r36, %r36, 8;
	add.s32 	%r35, %r35, %r7;
	add.s64 	%rd66, %rd66, 32;
	setp.ne.s32 	%p3, %r36, 0;
	@%p3 bra 	$L__BB1_3;
$L__BB1_4:
	setp.eq.s32 	%p4, %r4, 0;
	@%p4 bra 	$L__BB1_12;
	and.b32  	%r13, %r18, 3;
	setp.lt.u32 	%p5, %r4, 4;
	@%p5 bra 	$L__BB1_7;
	add.s32 	%r27, %r38, %r3;
	mul.wide.u32 	%rd34, %r27, 4;
	add.s64 	%rd35, %rd2, %rd34;
	ld.global.f32 	%f40, [%rd35];
	mad.lo.s32 	%r28, %r38, %r18, %r2;
	mul.wide.s32 	%rd36, %r28, 4;
	add.s64 	%rd37, %rd1, %rd36;
	ld.global.f32 	%f41, [%rd37];
	fma.rn.f32 	%f42, %f40, %f41, %f66;
	cvt.u64.u32 	%rd38, %r3;
	cvt.u64.u32 	%rd39, %r38;
	add.s64 	%rd40, %rd39, %rd38;
	shl.b64 	%rd41, %rd40, 2;
	add.s64 	%rd42, %rd2, %rd41;
	ld.global.f32 	%f43, [%rd42+4];
	mul.wide.s32 	%rd43, %r18, 4;
	add.s64 	%rd44, %rd37, %rd43;
	ld.global.f32 	%f44, [%rd44];
	fma.rn.f32 	%f45, %f43, %f44, %f42;
	ld.global.f32 	%f46, [%rd42+8];
	add.s64 	%rd45, %rd44, %rd43;
	ld.global.f32 	%f47, [%rd45];
	fma.rn.f32 	%f48, %f46, %f47, %f45;
	ld.global.f32 	%f49, [%rd42+12];
	add.s64 	%rd46, %rd45, %rd43;
	ld.global.f32 	%f50, [%rd46];
	fma.rn.f32 	%f66, %f49, %f50, %f48;
	add.s32 	%r38, %r38, 4;
$L__BB1_7:
	setp.eq.s32 	%p6, %r13, 0;
	@%p6 bra 	$L__BB1_12;
	setp.eq.s32 	%p7, %r13, 1;
	@%p7 bra 	$L__BB1_10;
	add.s32 	%r29, %r38, %r3;
	mul.wide.u32 	%rd47, %r29, 4;
	add.s64 	%rd48, %rd2, %rd47;
	ld.global.f32 	%f52, [%rd48];
	mad.lo.s32 	%r30, %r38, %r18, %r2;
	mul.wide.s32 	%rd49, %r30, 4;
	add.s64 	%rd50, %rd1, %rd49;
	ld.global.f32 	%f53, [%rd50];
	fma.rn.f32 	%f54, %f52, %f53, %f66;
	cvt.u64.u32 	%rd51, %r3;
	cvt.u64.u32 	%rd52, %r38;
	add.s64 	%rd53, %rd52, %rd51;
	shl.b64 	%rd54, %rd53, 2;
	add.s64 	%rd55, %rd2, %rd54;
	ld.global.f32 	%f55, [%rd55+4];
	mul.wide.s32 	%rd56, %r18, 4;
	add.s64 	%rd57, %rd50, %rd56;
	ld.global.f32 	%f56, [%rd57];
	fma.rn.f32 	%f66, %f55, %f56, %f54;
	add.s32 	%r38, %r38, 2;
$L__BB1_10:
	and.b32  	%r31, %r18, 1;
	setp.eq.b32 	%p8, %r31, 1;
	not.pred 	%p9, %p8;
	@%p9 bra 	$L__BB1_12;
	add.s32 	%r32, %r38, %r3;
	mul.wide.u32 	%rd58, %r32, 4;
	add.s64 	%rd59, %rd2, %rd58;
	ld.global.f32 	%f57, [%rd59];
	mad.lo.s32 	%r33, %r38, %r18, %r2;
	mul.wide.s32 	%rd60, %r33, 4;
	add.s64 	%rd61, %rd1, %rd60;
	ld.global.f32 	%f58, [%rd61];
	fma.rn.f32 	%f66, %f57, %f58, %f66;
$L__BB1_12:
	ld.param.u64 	%rd65, [_Z9matrixMulPKfS0_Pfi_param_2];
	add.s32 	%r34, %r3, %r2;
	cvta.to.global.u64 	%rd62, %rd65;
	mul.wide.s32 	%rd63, %r34, 4;
	add.s64 	%rd64, %rd62, %rd63;
	st.global.f32 	[%rd64], %f66;
$L__BB1_13:
	ret;

}


// ===== COMPILED SASS (sm_100) =====

	.target	sm_100

	.elftype	@"ET_EXEC"


//--------------------- .note.nv.tkinfo           --------------------------
	.section	.note.nv.tkinfo,"",@"SHT_NOTE"
	.sectionflags	@"SHF_NOTE_NV_TKINFO"
	.tkinfo
        /*0018*/ 	.word	0x00000002
        /*0030*/ 	.string	""
        /*0030*/ 	.string	"ptxas"
        /*0030*/ 	.string	"Cuda compilation tools, release 13.0, V13.0.88"
        /*0030*/ 	.string	"Build cuda_13.0.r13.0/compiler.36424714_0"
        /*0030*/ 	.string	"-arch sm_100 -m 64 "



//--------------------- .note.nv.cuinfo           --------------------------
	.section	.note.nv.cuinfo,"",@"SHT_NOTE"
	.sectionflags	@"SHF_NOTE_NV_CUINFO"
        /*0018*/ 	.short	0x0002
        /*001a*/ 	.short	0x0064
        /*001c*/ 	.short	0x0082
	.zero		2


//--------------------- .nv.info                  --------------------------
	.section	.nv.info,"",@"SHT_CUDA_INFO"
	.align	4


	//----- nvinfo : EIATTR_REGCOUNT
	.align		4
        /*0000*/ 	.byte	0x04, 0x2f
        /*0002*/ 	.short	(.L_1 - .L_0)
	.align		4
.L_0:
        /*0004*/ 	.word	index@(_Z9vectorAddPKfS0_Pfi)
        /*0008*/ 	.word	0x0000000c


	//----- nvinfo : EIATTR_FRAME_SIZE
	.align		4
.L_1:
        /*000c*/ 	.byte	0x04, 0x11
        /*000e*/ 	.short	(.L_3 - .L_2)
	.align		4
.L_2:
        /*0010*/ 	.word	index@(_Z9vectorAddPKfS0_Pfi)
        /*0014*/ 	.word	0x00000000


	//----- nvinfo : EIATTR_REGCOUNT
	.align		4
.L_3:
        /*0018*/ 	.byte	0x04, 0x2f
        /*001a*/ 	.short	(.L_5 - .L_4)
	.align		4
.L_4:
        /*001c*/ 	.word	index@(_Z9matrixMulPKfS0_Pfi)
        /*0020*/ 	.word	0x0000001e


	//----- nvinfo : EIATTR_FRAME_SIZE
	.align		4
.L_5:
        /*0024*/ 	.byte	0x04, 0x11
        /*0026*/ 	.short	(.L_7 - .L_6)
	.align		4
.L_6:
        /*0028*/ 	.word	index@(_Z9matrixMulPKfS0_Pfi)
        /*002c*/ 	.word	0x00000000


	//----- nvinfo : EIATTR_MIN_STACK_SIZE
	.align		4
.L_7:
        /*0030*/ 	.byte	0x04, 0x12
        /*0032*/ 	.short	(.L_9 - .L_8)
	.align		4
.L_8:
        /*0034*/ 	.word	index@(_Z9matrixMulPKfS0_Pfi)
        /*0038*/ 	.word	0x00000000


	//----- nvinfo : EIATTR_MIN_STACK_SIZE
	.align		4
.L_9:
        /*003c*/ 	.byte	0x04, 0x12
        /*003e*/ 	.short	(.L_11 - .L_10)
	.align		4
.L_10:
        /*0040*/ 	.word	index@(_Z9vectorAddPKfS0_Pfi)
        /*0044*/ 	.word	0x00000000
.L_11:


//--------------------- .nv.compat                --------------------------
	.section	.nv.compat,"",@"SHT_CUDA_COMPAT_INFO"
	.align	4
        /*0000*/ 	.byte	0x02, 0x09, 0x00, 0x00, 0x02, 0x02, 0x01, 0x00, 0x02, 0x05, 0x05, 0x00, 0x03, 0x07, 0x01, 0x01
        /*0010*/ 	.byte	0x02, 0x03, 0x00, 0x00, 0x02, 0x06, 0x01, 0x00, 0x04, 0x0b, 0x08, 0x00, 0x09, 0x00, 0x00, 0x00
        /*0020*/ 	.byte	0x00, 0x00, 0x00, 0x00


//--------------------- .nv.info._Z9matrixMulPKfS0_Pfi --------------------------
	.section	.nv.info._Z9matrixMulPKfS0_Pfi,"",@"SHT_CUDA_INFO"
	.sectionflags	@""
	.align	4


	//----- nvinfo : EIATTR_CUDA_API_VERSION
	.align		4
        /*0000*/ 	.byte	0x04, 0x37
        /*0002*/ 	.short	(.L_13 - .L_12)
.L_12:
        /*0004*/ 	.word	0x00000082


	//----- nvinfo : EIATTR_KPARAM_INFO
	.align		4
.L_13:
        /*0008*/ 	.byte	0x04, 0x17
        /*000a*/ 	.short	(.L_15 - .L_14)
.L_14:
        /*000c*/ 	.word	0x00000000
        /*0010*/ 	.short	0x0003
        /*0012*/ 	.short	0x0018
        /*0014*/ 	.byte	0x00, 0xf0, 0x11, 0x00


	//----- nvinfo : EIATTR_KPARAM_INFO
	.align		4
.L_15:
        /*0018*/ 	.byte	0x04, 0x17
        /*001a*/ 	.short	(.L_17 - .L_16)
.L_16:
        /*001c*/ 	.word	0x00000000
        /*0020*/ 	.short	0x0002
        /*0022*/ 	.short	0x0010
        /*0024*/ 	.byte	0x00, 0xf5, 0x21, 0x00


	//----- nvinfo : EIATTR_KPARAM_INFO
	.align		4
.L_17:
        /*0028*/ 	.byte	0x04, 0x17
        /*002a*/ 	.short	(.L_19 - .L_18)
.L_18:
        /*002c*/ 	.word	0x00000000
        /*0030*/ 	.short	0x0001
        /*0032*/ 	.short	0x0008
        /*0034*/ 	.byte	0x00, 0xf5, 0x21, 0x00


	//----- nvinfo : EIATTR_KPARAM_INFO
	.align		4
.L_19:
        /*0038*/ 	.byte	0x04, 0x17
        /*003a*/ 	.short	(.L_21 - .L_20)
.L_20:
        /*003c*/ 	.word	0x00000000
        /*0040*/ 	.short	0x0000
        /*0042*/ 	.short	0x0000
        /*0044*/ 	.byte	0x00, 0xf5, 0x21, 0x00


	//----- nvinfo : EIATTR_SPARSE_MMA_MASK
	.align		4
.L_21:
        /*0048*/ 	.byte	0x03, 0x50
        /*004a*/ 	.short	0x0000


	//----- nvinfo : EIATTR_MAXREG_COUNT
	.align		4
        /*004c*/ 	.byte	0x03, 0x1b
        /*004e*/ 	.short	0x00ff


	//----- nvinfo : EIATTR_MERCURY_ISA_VERSION
	.align		4
        /*0050*/ 	.byte	0x03, 0x5f
        /*0052*/ 	.short	0x0101


	//----- nvinfo : EIATTR_VRC_CTA_INIT_COUNT
	.align		4
        /*0054*/ 	.byte	0x02, 0x4a
	.zero		1
	.zero		1


	//----- nvinfo : EIATTR_EXIT_INSTR_OFFSETS
	.align		4
        /*0058*/ 	.byte	0x04, 0x1c
        /*005a*/ 	.short	(.L_23 - .L_22)


	//   ....[0]....
.L_22:
        /*005c*/ 	.word	0x000000c0


	//   ....[1]....
        /*0060*/ 	.word	0x00000a90


	//----- nvinfo : EIATTR_CBANK_PARAM_SIZE
	.align		4
.L_23:
        /*0064*/ 	.byte	0x03, 0x19
        /*0066*/ 	.short	0x001c


	//----- nvinfo : EIATTR_PARAM_CBANK
	.align		4
        /*0068*/ 	.byte	0x04, 0x0a
        /*006a*/ 	.short	(.L_25 - .L_24)
	.align		4
.L_24:
        /*006c*/ 	.word	index@(.nv.constant0._Z9matrixMulPKfS0_Pfi)
        /*0070*/ 	.short	0x0380
        /*0072*/ 	.short	0x001c


	//----- nvinfo : EIATTR_SW_WAR
	.align		4
.L_25:
        /*0074*/ 	.byte	0x04, 0x36
        /*0076*/ 	.short	(.L_27 - .L_26)
.L_26:
        /*0078*/ 	.word	0x00000008
.L_27:


//--------------------- .nv.info._Z9vectorAddPKfS0_Pfi --------------------------
	.section	.nv.info._Z9vectorAddPKfS0_Pfi,"",@"SHT_CUDA_INFO"
	.sectionflags	@""
	.align	4


	//----- nvinfo : EIATTR_CUDA_API_VERSION
	.align		4
        /*0000*/ 	.byte	0x04, 0x37
        /*0002*/ 	.short	(.L_29 - .L_28)
.L_28:
        /*0004*/ 	.word	0x00000082


	//----- nvinfo : EIATTR_KPARAM_INFO
	.align		4
.L_29:
        /*0008*/ 	.byte	0x04, 0x17
        /*000a*/ 	.short	(.L_31 - .L_30)
.L_30:
        /*000c*/ 	.word	0x00000000
        /*0010*/ 	.short	0x0003
        /*0012*/ 	.short	0x0018
        /*0014*/ 	.byte	0x00, 0xf0, 0x11, 0x00


	//----- nvinfo : EIATTR_KPARAM_INFO
	.align		4
.L_31:
        /*0018*/ 	.byte	0x04, 0x17
        /*001a*/ 	.short	(.L_33 - .L_32)
.L_32:
        /*001c*/ 	.word	0x00000000
        /*0020*/ 	.short	0x0002
        /*0022*/ 	.short	0x0010
        /*0024*/ 	.byte	0x00, 0xf5, 0x21, 0x00


	//----- nvinfo : EIATTR_KPARAM_INFO
	.align		4
.L_33:
        /*0028*/ 	.byte	0x04, 0x17
        /*002a*/ 	.short	(.L_35 - .L_34)
.L_34:
        /*002c*/ 	.word	0x00000000
        /*0030*/ 	.short	0x0001
        /*0032*/ 	.short	0x0008
        /*0034*/ 	.byte	0x00, 0xf5, 0x21, 0x00


	//----- nvinfo : EIATTR_KPARAM_INFO
	.align		4
.L_35:
        /*0038*/ 	.byte	0x04, 0x17
        /*003a*/ 	.short	(.L_37 - .L_36)
.L_36:
        /*003c*/ 	.word	0x00000000
        /*0040*/ 	.short	0x0000
        /*0042*/ 	.short	0x0000
        /*0044*/ 	.byte	0x00, 0xf5, 0x21, 0x00


	//----- nvinfo : EIATTR_SPARSE_MMA_MASK
	.align		4
.L_37:
        /*0048*/ 	.byte	0x03, 0x50
        /*004a*/ 	.short	0x0000


	//----- nvinfo : EIATTR_MAXREG_COUNT
	.align		4
        /*004c*/ 	.byte	0x03, 0x1b
        /*004e*/ 	.short	0x00ff


	//----- nvinfo : EIATTR_MERCURY_ISA_VERSION
	.align		4
        /*0050*/ 	.byte	0x03, 0x5f
        /*0052*/ 	.short	0x0101


	//----- nvinfo : EIATTR_VRC_CTA_INIT_COUNT
	.align		4
        /*0054*/ 	.byte	0x02, 0x4a
	.zero		1
	.zero		1


	//----- nvinfo : EIATTR_EXIT_INSTR_OFFSETS
	.align		4
        /*0058*/ 	.byte	0x04, 0x1c
        /*005a*/ 	.short	(.L_39 - .L_38)


	//   ....[0]....
.L_38:
        /*005c*/ 	.word	0x00000070


	//   ....[1]....
        /*0060*/ 	.word	0x00000130


	//----- nvinfo : EIATTR_CBANK_PARAM_SIZE
	.align		4
.L_39:
        /*0064*/ 	.byte	0x03, 0x19
        /*0066*/ 	.short	0x001c


	//----- nvinfo : EIATTR_PARAM_CBANK
	.align		4
        /*0068*/ 	.byte	0x04, 0x0a
        /*006a*/ 	.short	(.L_41 - .L_40)
	.align		4
.L_40:
        /*006c*/ 	.word	index@(.nv.constant0._Z9vectorAddPKfS0_Pfi)
        /*0070*/ 	.short	0x0380
        /*0072*/ 	.short	0x001c


	//----- nvinfo : EIATTR_SW_WAR
	.align		4
.L_41:
        /*0074*/ 	.byte	0x04, 0x36
        /*0076*/ 	.short	(.L_43 - .L_42)
.L_42:
        /*0078*/ 	.word	0x00000008
.L_43:


//--------------------- .nv.callgraph             --------------------------
	.section	.nv.callgraph,"",@"SHT_CUDA_CALLGRAPH"
	.align	4
	.sectionentsize	8
	.align		4
        /*0000*/ 	.word	0x00000000
	.align		4
        /*0004*/ 	.word	0xffffffff
	.align		4
        /*0008*/ 	.word	0x00000000
	.align		4
        /*000c*/ 	.word	0xfffffffe
	.align		4
        /*0010*/ 	.word	0x00000000
	.align		4
        /*0014*/ 	.word	0xfffffffd
	.align		4
        /*0018*/ 	.word	0x00000000
	.align		4
        /*001c*/ 	.word	0xfffffffc


//--------------------- .text._Z9matrixMulPKfS0_Pfi --------------------------
	.section	.text._Z9matrixMulPKfS0_Pfi,"ax",@progbits
	.align	128
        .global         _Z9matrixMulPKfS0_Pfi
        .type           _Z9matrixMulPKfS0_Pfi,@function
        .size           _Z9matrixMulPKfS0_Pfi,(.L_x_6 - _Z9matrixMulPKfS0_Pfi)
        .other          _Z9matrixMulPKfS0_Pfi,@"STO_CUDA_ENTRY STV_DEFAULT"
_Z9matrixMulPKfS0_Pfi:
.text._Z9matrixMulPKfS0_Pfi:
[----:B------:R-:W-:Y:S01]  /*0000*/  LDC R1, c[0x0][0x37c] ;  /* 0x0000df00ff017b82 */ /* 0x000fe20000000800 */
[----:B------:R-:W0:Y:S07]  /*0010*/  S2R R0, SR_TID.Y ;  /* 0x0000000000007919 */ /* 0x000e2e0000002200 */
[----:B------:R-:W0:Y:S01]  /*0020*/  S2UR UR4, SR_CTAID.Y ;  /* 0x00000000000479c3 */ /* 0x000e220000002600 */
[----:B------:R-:W1:Y:S01]  /*0030*/  LDCU UR20, c[0x0][0x398] ;  /* 0x00007300ff1477ac */ /* 0x000e620008000800 */
[----:B------:R-:W2:Y:S06]  /*0040*/  S2R R3, SR_TID.X ;  /* 0x0000000000037919 */ /* 0x000eac0000002100 */
[----:B------:R-:W0:Y:S08]  /*0050*/  LDC R13, c[0x0][0x364] ;  /* 0x0000d900ff0d7b82 */ /* 0x000e300000000800 */
[----:B------:R-:W2:Y:S08]  /*0060*/  S2UR UR5, SR_CTAID.X ;  /* 0x00000000000579c3 */ /* 0x000eb00000002500 */
[----:B------:R-:W2:Y:S01]  /*0070*/  LDC R2, c[0x0][0x360] ;  /* 0x0000d800ff027b82 */ /* 0x000ea20000000800 */
[----:B0-----:R-:W-:-:S02]  /*0080*/  IMAD R13, R13, UR4, R0 ;  /* 0x000000040d0d7c24 */ /* 0x001fc4000f8e0200 */
[----:B--2---:R-:W-:-:S05]  /*0090*/  IMAD R0, R2, UR5, R3 ;  /* 0x0000000502007c24 */ /* 0x004fca000f8e0203 */
[----:B------:R-:W-:-:S04]  /*00a0*/  VIMNMX R2, PT, PT, R13, R0, !PT ;  /* 0x000000000d027248 */ /* 0x000fc80007fe0100 */
[----:B-1----:R-:W-:-:S13]  /*00b0*/  ISETP.GE.AND P0, PT, R2, UR20, PT ;  /* 0x0000001402007c0c */ /* 0x002fda000bf06270 */
[----:B------:R-:W-:Y:S05]  /*00c0*/  @P0 EXIT ;  /* 0x000000000000094d */ /* 0x000fea0003800000 */
[----:B------:R-:W-:Y:S01]  /*00d0*/  UISETP.GE.U32.AND UP0, UPT, UR20, 0x8, UPT ;  /* 0x000000081400788c */ /* 0x000fe2000bf06070 */
[----:B------:R-:W-:Y:S02]  /*00e0*/  HFMA2 R12, -RZ, RZ, 0, 0 ;  /* 0x00000000ff0c7431 */ /* 0x000fe400000001ff */
[----:B------:R-:W-:Y:S01]  /*00f0*/  IMAD R13, R13, UR20, RZ ;  /* 0x000000140d0d7c24 */ /* 0x000fe2000f8e02ff */
[----:B------:R-:W-:Y:S01]  /*0100*/  UMOV UR4, URZ ;  /* 0x000000ff00047c82 */ /* 0x000fe20008000000 */
[----:B------:R-:W0:Y:S04]  /*0110*/  LDCU.64 UR18, c[0x0][0x358] ;  /* 0x00006b00ff1277ac */ /* 0x000e280008000a00 */
[----:B------:R-:W-:Y:S05]  /*0120*/  BRA.U !UP0, `(.L_x_0) ;  /* 0x0000000508047547 */ /* 0x000fea000b800000 */
[----:B------:R-:W1:Y:S01]  /*0130*/  LDCU.128 UR24, c[0x0][0x380] ;  /* 0x00007000ff1877ac */ /* 0x000e620008000c00 */
[----:B------:R-:W-:Y:S02]  /*0140*/  MOV R12, RZ ;  /* 0x000000ff000c7202 */ /* 0x000fe40000000f00 */
[----:B------:R-:W-:Y:S01]  /*0150*/  MOV R14, R0 ;  /* 0x00000000000e7202 */ /* 0x000fe20000000f00 */
[----:B------:R-:W-:-:S04]  /*0160*/  ULOP3.LUT UR4, UR20, 0x7ffffff8, URZ, 0xc0, !UPT ;  /* 0x7ffffff814047892 */ /* 0x000fc8000f8ec0ff */
[----:B------:R-:W-:Y:S01]  /*0170*/  UIADD3 UR5, UPT, UPT, -UR4, URZ, URZ ;  /* 0x000000ff04057290 */ /* 0x000fe2000fffe1ff */
[----:B-1----:R-:W-:Y:S01]  /*0180*/  MOV R2, UR24 ;  /* 0x0000001800027c02 */ /* 0x002fe20008000f00 */
[----:B------:R-:W-:Y:S01]  /*0190*/  UIMAD.WIDE UR6, UR20, 0x8, UR26 ;  /* 0x00000008140678a5 */ /* 0x000fe2000f8e021a */
[----:B------:R-:W-:Y:S01]  /*01a0*/  MOV R3, UR25 ;  /* 0x0000001900037c02 */ /* 0x000fe20008000f00 */
[----:B------:R-:W-:Y:S02]  /*01b0*/  UIMAD.WIDE UR8, UR20, 0xc, UR26 ;  /* 0x0000000c140878a5 */ /* 0x000fe4000f8e021a */
[----:B------:R-:W-:Y:S01]  /*01c0*/  UIMAD.WIDE UR10, UR20, 0x10, UR26 ;  /* 0x00000010140a78a5 */ /* 0x000fe2000f8e021a */
[----:B------:R-:W-:Y:S01]  /*01d0*/  IMAD.WIDE.U32 R2, R13, 0x4, R2 ;  /* 0x000000040d027825 */ /* 0x000fe200078e0002 */
[----:B------:R-:W-:Y:S02]  /*01e0*/  UIMAD.WIDE UR12, UR20, 0x14, UR26 ;  /* 0x00000014140c78a5 */ /* 0x000fe4000f8e021a */
[----:B------:R-:W-:Y:S01]  /*01f0*/  UIMAD.WIDE UR14, UR20, 0x18, UR26 ;  /* 0x00000018140e78a5 */ /* 0x000fe2000f8e021a */
[----:B------:R-:W-:Y:S01]  /*0200*/  IADD3 R2, P0, PT, R2, 0x10, RZ ;  /* 0x0000001002027810 */ /* 0x000fe20007f1e0ff */
[----:B------:R-:W-:-:S03]  /*0210*/  UIMAD.WIDE UR16, UR20, 0x1c, UR26 ;  /* 0x0000001c141078a5 */ /* 0x000fc6000f8e021a */
[----:B------:R-:W-:-:S09]  /*0220*/  IADD3.X R3, PT, PT, RZ, R3, RZ, P0, !PT ;  /* 0x00000003ff037210 */ /* 0x000fd200007fe4ff */
.L_x_1:
[----:B------:R-:W-:Y:S01]  /*0230*/  UIMAD.WIDE UR22, UR20, 0x4, UR26 ;  /* 0x00000004141678a5 */ /* 0x000fe2000f8e021a */
[----:B------:R-:W-:Y:S02]  /*0240*/  IMAD.MOV.U32 R23, RZ, RZ, 0x4 ;  /* 0x00000004ff177424 */ /* 0x000fe400078e00ff */
[----:B------:R-:W-:Y:S01]  /*0250*/  HFMA2 R11, -RZ, RZ, 0, 2.384185791015625e-07 ;  /* 0x00000004ff0b7431 */ /* 0x000fe200000001ff */
[----:B------:R-:W-:Y:S01]  /*0260*/  MOV R25, 0x4 ;  /* 0x0000000400197802 */ /* 0x000fe20000000f00 */
[----:B0-----:R-:W2:Y:S01]  /*0270*/  LDG.E R21, desc[UR18][R2.64+-0x10] ;  /* 0xfffff01202157981 */ /* 0x001ea2000c1e1900 */
[C---:B------:R-:W-:Y:S01]  /*0280*/  IMAD.WIDE R22, R14.reuse, R23, UR26 ;  /* 0x0000001a0e167e25 */ /* 0x040fe2000f8e0217 */
[----:B------:R-:W-:Y:S02]  /*0290*/  MOV R8, UR22 ;  /* 0x0000001600087c02 */ /* 0x000fe40008000f00 */
[----:B------:R-:W-:Y:S01]  /*02a0*/  MOV R9, UR23 ;  /* 0x0000001700097c02 */ /* 0x000fe20008000f00 */
[----:B------:R-:W3:Y:S02]  /*02b0*/  LDG.E R19, desc[UR18][R2.64+-0xc] ;  /* 0xfffff41202137981 */ /* 0x000ee4000c1e1900 */
[----:B------:R-:W-:-:S02]  /*02c0*/  IMAD.WIDE R8, R14, 0x4, R8 ;  /* 0x000000040e087825 */ /* 0x000fc400078e0208 */
[----:B------:R-:W2:Y:S01]  /*02d0*/  LDG.E R22, desc[UR18][R22.64] ;  /* 0x0000001216167981 */ /* 0x000ea2000c1e1900 */
[----:B------:R-:W-:Y:S01]  /*02e0*/  MOV R5, 0x4 ;  /* 0x0000000400057802 */ /* 0x000fe20000000f00 */
[C---:B------:R-:W-:Y:S02]  /*02f0*/  IMAD.WIDE R24, R14.reuse, R25, UR6 ;  /* 0x000000060e187e25 */ /* 0x040fe4000f8e0219 */
[----:B------:R0:W3:Y:S02]  /*0300*/  LDG.E R20, desc[UR18][R8.64] ;  /* 0x0000001208147981 */ /* 0x0000e4000c1e1900 */
[----:B------:R-:W-:Y:S02]  /*0310*/  IMAD.WIDE R10, R14, R11, UR8 ;  /* 0x000000080e0a7e25 */ /* 0x000fe4000f8e020b */
[----:B------:R-:W4:Y:S04]  /*0320*/  LDG.E R18, desc[UR18][R24.64] ;  /* 0x0000001218127981 */ /* 0x000f28000c1e1900 */
[----:B------:R-:W4:Y:S01]  /*0330*/  LDG.E R17, desc[UR18][R2.64+-0x8] ;  /* 0xfffff81202117981 */ /* 0x000f22000c1e1900 */
[----:B0-----:R-:W-:-:S02]  /*0340*/  HFMA2 R9, -RZ, RZ, 0, 2.384185791015625e-07 ;  /* 0x00000004ff097431 */ /* 0x001fc400000001ff */
[----:B------:R-:W-:Y:S01]  /*0350*/  IMAD.MOV.U32 R7, RZ, RZ, 0x4 ;  /* 0x00000004ff077424 */ /* 0x000fe200078e00ff */
[----:B------:R0:W5:Y:S01]  /*0360*/  LDG.E R16, desc[UR18][R10.64] ;  /* 0x000000120a107981 */ /* 0x000162000c1e1900 */
[----:B------:R-:W-:-:S03]  /*0370*/  IMAD.WIDE R4, R14, R5, UR10 ;  /* 0x0000000a0e047e25 */ /* 0x000fc6000f8e0205 */
[----:B------:R-:W5:Y:S01]  /*0380*/  LDG.E R15, desc[UR18][R2.64+-0x4] ;  /* 0xfffffc12020f7981 */ /* 0x000f62000c1e1900 */
[C---:B------:R-:W-:Y:S01]  /*0390*/  IMAD.WIDE R6, R14.reuse, R7, UR12 ;  /* 0x0000000c0e067e25 */ /* 0x040fe2000f8e0207 */
[----:B------:R-:W-:Y:S02]  /*03a0*/  MOV R27, 0x4 ;  /* 0x00000004001b7802 */ /* 0x000fe40000000f00 */
[----:B------:R1:W5:Y:S01]  /*03b0*/  LDG.E R4, desc[UR18][R4.64] ;  /* 0x0000001204047981 */ /* 0x000362000c1e1900 */
[----:B------:R-:W-:-:S03]  /*03c0*/  IMAD.WIDE R8, R14, R9, UR14 ;  /* 0x0000000e0e087e25 */ /* 0x000fc6000f8e0209 */
[----:B------:R-:W5:Y:S01]  /*03d0*/  LDG.E R23, desc[UR18][R2.64] ;  /* 0x0000001202177981 */ /* 0x000f62000c1e1900 */
[----:B0-----:R-:W-:-:S03]  /*03e0*/  IMAD.WIDE R10, R14, R27, UR16 ;  /* 0x000000100e0a7e25 */ /* 0x001fc6000f8e021b */
[----:B------:R-:W5:Y:S04]  /*03f0*/  LDG.E R7, desc[UR18][R6.64] ;  /* 0x0000001206077981 */ /* 0x000f68000c1e1900 */
[----:B------:R-:W5:Y:S04]  /*0400*/  LDG.E R24, desc[UR18][R2.64+0x4] ;  /* 0x0000041202187981 */ /* 0x000f68000c1e1900 */
[----:B------:R-:W5:Y:S04]  /*0410*/  LDG.E R8, desc[UR18][R8.64] ;  /* 0x0000001208087981 */ /* 0x000f68000c1e1900 */
[----:B------:R-:W5:Y:S04]  /*0420*/  LDG.E R25, desc[UR18][R2.64+0x8] ;  /* 0x0000081202197981 */ /* 0x000f68000c1e1900 */
[----:B------:R-:W5:Y:S04]  /*0430*/  LDG.E R10, desc[UR18][R10.64] ;  /* 0x000000120a0a7981 */ /* 0x000f68000c1e1900 */
[----:B------:R0:W5:Y:S01]  /*0440*/  LDG.E R27, desc[UR18][R2.64+0xc] ;  /* 0x00000c12021b7981 */ /* 0x000162000c1e1900 */
[----:B------:R-:W-:-:S04]  /*0450*/  UIADD3 UR5, UPT, UPT, UR5, 0x8, URZ ;  /* 0x0000000805057890 */ /* 0x000fc8000fffe0ff */
[----:B------:R-:W-:Y:S01]  /*0460*/  UISETP.NE.AND UP0, UPT, UR5, URZ, UPT ;  /* 0x000000ff0500728c */ /* 0x000fe2000bf05270 */
[----:B-1----:R-:W-:Y:S02]  /*0470*/  MOV R5, UR20 ;  /* 0x0000001400057c02 */ /* 0x002fe40008000f00 */
[----:B0-----:R-:W-:Y:S02]  /*0480*/  IADD3 R2, P0, PT, R2, 0x20, RZ ;  /* 0x0000002002027810 */ /* 0x001fe40007f1e0ff */
[----:B------:R-:W-:Y:S02]  /*0490*/  LEA R14, R5, R14, 0x3 ;  /* 0x0000000e050e7211 */ /* 0x000fe400078e18ff */
[----:B------:R-:W-:Y:S01]  /*04a0*/  IADD3.X R3, PT, PT, RZ, R3, RZ, P0, !PT ;  /* 0x00000003ff037210 */ /* 0x000fe200007fe4ff */
[----:B--2---:R-:W-:-:S04]  /*04b0*/  FFMA R22, R21, R22, R12 ;  /* 0x0000001615167223 */ /* 0x004fc8000000000c */
[----:B---3--:R-:W-:-:S04]  /*04c0*/  FFMA R20, R19, R20, R22 ;  /* 0x0000001413147223 */ /* 0x008fc80000000016 */
[----:B----4-:R-:W-:-:S04]  /*04d0*/  FFMA R18, R17, R18, R20 ;  /* 0x0000001211127223 */ /* 0x010fc80000000014 */
[----:B-----5:R-:W-:-:S04]  /*04e0*/  FFMA R16, R15, R16, R18 ;  /* 0x000000100f107223 */ /* 0x020fc80000000012 */
[----:B------:R-:W-:-:S04]  /*04f0*/  FFMA R23, R23, R4, R16 ;  /* 0x0000000417177223 */ /* 0x000fc80000000010 */
[----:B------:R-:W-:-:S04]  /*0500*/  FFMA R24, R24, R7, R23 ;  /* 0x0000000718187223 */ /* 0x000fc80000000017 */
[----:B------:R-:W-:-:S04]  /*0510*/  FFMA R8, R25, R8, R24 ;  /* 0x0000000819087223 */ /* 0x000fc80000000018 */
[----:B------:R-:W-:Y:S01]  /*0520*/  FFMA R12, R27, R10, R8 ;  /* 0x0000000a1b0c7223 */ /* 0x000fe20000000008 */
[----:B------:R-:W-:Y:S06]  /*0530*/  BRA.U UP0, `(.L_x_1) ;  /* 0xfffffffd003c7547 */ /* 0x000fec000b83ffff */
.L_x_0:
[----:B------:R-:W-:-:S04]  /*0540*/  ULOP3.LUT UR6, UR20, 0x7, URZ, 0xc0, !UPT ;  /* 0x0000000714067892 */ /* 0x000fc8000f8ec0ff */
[----:B------:R-:W-:-:S09]  /*0550*/  UISETP.NE.AND UP0, UPT, UR6, URZ, UPT ;  /* 0x000000ff0600728c */ /* 0x000fd2000bf05270 */
[----:B------:R-:W-:Y:S05]  /*0560*/  BRA.U !UP0, `(.L_x_2) ;  /* 0x0000000508387547 */ /* 0x000fea000b800000 */
[----:B------:R-:W-:Y:S02]  /*0570*/  UISETP.GE.U32.AND UP0, UPT, UR6, 0x4, UPT ;  /* 0x000000040600788c */ /* 0x000fe4000bf06070 */
[----:B------:R-:W-:-:S04]  /*0580*/  ULOP3.LUT UR5, UR20, 0x3, URZ, 0xc0, !UPT ;  /* 0x0000000314057892 */ /* 0x000fc8000f8ec0ff */
[----:B------:R-:W-:-:S03]  /*0590*/  UISETP.NE.AND UP1, UPT, UR5, URZ, UPT ;  /* 0x000000ff0500728c */ /* 0x000fc6000bf25270 */
[----:B------:R-:W-:Y:S08]  /*05a0*/  BRA.U !UP0, `(.L_x_3) ;  /* 0x00000001087c7547 */ /* 0x000ff0000b800000 */
[----:B------:R-:W1:Y:S01]  /*05b0*/  LDC.64 R6, c[0x0][0x388] ;  /* 0x0000e200ff067b82 */ /* 0x000e620000000a00 */
[----:B------:R-:W2:Y:S01]  /*05c0*/  LDCU.64 UR6, c[0x0][0x380] ;  /* 0x00007000ff0677ac */ /* 0x000ea20008000a00 */
[----:B------:R-:W-:Y:S01]  /*05d0*/  IMAD.U32 R9, RZ, RZ, UR4 ;  /* 0x00000004ff097e24 */ /* 0x000fe2000f8e00ff */
[C---:B------:R-:W-:Y:S02]  /*05e0*/  IADD3 R3, PT, PT, R13.reuse, UR4, RZ ;  /* 0x000000040d037c10 */ /* 0x040fe4000fffe0ff */
[----:B------:R-:W-:Y:S01]  /*05f0*/  IADD3 R10, P0, PT, R13, UR4, RZ ;  /* 0x000000040d0a7c10 */ /* 0x000fe2000ff1e0ff */
[----:B------:R-:W-:Y:S01]  /*0600*/  IMAD R9, R9, UR20, R0 ;  /* 0x0000001409097c24 */ /* 0x000fe2000f8e0200 */
[----:B------:R-:W-:Y:S01]  /*0610*/  MOV R11, UR20 ;  /* 0x00000014000b7c02 */ /* 0x000fe20008000f00 */
[----:B------:R-:W3:Y:S01]  /*0620*/  LDC.64 R4, c[0x0][0x380] ;  /* 0x0000e000ff047b82 */ /* 0x000ee20000000a00 */
[----:B------:R-:W-:Y:S01]  /*0630*/  MOV R15, UR20 ;  /* 0x00000014000f7c02 */ /* 0x000fe20008000f00 */
[----:B-1----:R-:W-:Y:S01]  /*0640*/  IMAD.WIDE R6, R9, 0x4, R6 ;  /* 0x0000000409067825 */ /* 0x002fe200078e0206 */
[----:B------:R-:W-:-:S05]  /*0650*/  MOV R9, UR20 ;  /* 0x0000001400097c02 */ /* 0x000fca0008000f00 */
[----:B------:R-:W-:Y:S02]  /*0660*/  IMAD.WIDE R8, R9, 0x4, R6 ;  /* 0x0000000409087825 */ /* 0x000fe400078e0206 */
[----:B0-----:R-:W4:Y:S02]  /*0670*/  LDG.E R6, desc[UR18][R6.64] ;  /* 0x0000001206067981 */ /* 0x001f24000c1e1900 */
[----:B---3--:R-:W-:Y:S01]  /*0680*/  IMAD.WIDE.U32 R4, R3, 0x4, R4 ;  /* 0x0000000403047825 */ /* 0x008fe200078e0004 */
[----:B------:R-:W-:Y:S01]  /*0690*/  IADD3.X R3, PT, PT, RZ, RZ, RZ, P0, !PT ;  /* 0x000000ffff037210 */ /* 0x000fe200007fe4ff */
[----:B------:R-:W3:Y:S01]  /*06a0*/  LDG.E R17, desc[UR18][R8.64] ;  /* 0x0000001208117981 */ /* 0x000ee2000c1e1900 */
[----:B--2---:R-:W-:-:S03]  /*06b0*/  LEA R2, P0, R10, UR6, 0x2 ;  /* 0x000000060a027c11 */ /* 0x004fc6000f8010ff */
[----:B------:R-:W4:Y:S01]  /*06c0*/  LDG.E R5, desc[UR18][R4.64] ;  /* 0x0000001204057981 */ /* 0x000f22000c1e1900 */
[----:B------:R-:W-:Y:S01]  /*06d0*/  LEA.HI.X R3, R10, UR7, R3, 0x2, P0 ;  /* 0x000000070a037c11 */ /* 0x000fe200080f1403 */
[----:B------:R-:W-:-:S04]  /*06e0*/  IMAD.WIDE R10, R11, 0x4, R8 ;  /* 0x000000040b0a7825 */ /* 0x000fc800078e0208 */
[----:B------:R-:W3:Y:S01]  /*06f0*/  LDG.E R16, desc[UR18][R2.64+0x4] ;  /* 0x0000041202107981 */ /* 0x000ee2000c1e1900 */
[----:B------:R-:W-:-:S03]  /*0700*/  IMAD.WIDE R14, R15, 0x4, R10 ;  /* 0x000000040f0e7825 */ /* 0x000fc600078e020a */
[----:B------:R-:W2:Y:S04]  /*0710*/  LDG.E R19, desc[UR18][R10.64] ;  /* 0x000000120a137981 */ /* 0x000ea8000c1e1900 */
[----:B------:R-:W2:Y:S04]  /*0720*/  LDG.E R18, desc[UR18][R2.64+0x8] ;  /* 0x0000081202127981 */ /* 0x000ea8000c1e1900 */
[----:B------:R-:W5:Y:S04]  /*0730*/  LDG.E R20, desc[UR18][R2.64+0xc] ;  /* 0x00000c1202147981 */ /* 0x000f68000c1e1900 */
[----:B------:R-:W5:Y:S01]  /*0740*/  LDG.E R14, desc[UR18][R14.64] ;  /* 0x000000120e0e7981 */ /* 0x000f62000c1e1900 */
[----:B------:R-:W-:Y:S01]  /*0750*/  UIADD3 UR4, UPT, UPT, UR4, 0x4, URZ ;  /* 0x0000000404047890 */ /* 0x000fe2000fffe0ff */
[----:B----4-:R-:W-:-:S04]  /*0760*/  FFMA R5, R5, R6, R12 ;  /* 0x0000000605057223 */ /* 0x010fc8000000000c */
[----:B---3--:R-:W-:-:S04]  /*0770*/  FFMA R5, R16, R17, R5 ;  /* 0x0000001110057223 */ /* 0x008fc80000000005 */
[----:B--2---:R-:W-:-:S04]  /*0780*/  FFMA R5, R18, R19, R5 ;  /* 0x0000001312057223 */ /* 0x004fc80000000005 */
[----:B-----5:R-:W-:-:S07]  /*0790*/  FFMA R12, R20, R14, R5 ;  /* 0x0000000e140c7223 */ /* 0x020fce0000000005 */
.L_x_3:
[----:B------:R-:W-:Y:S05]  /*07a0*/  BRA.U !UP1, `(.L_x_2) ;  /* 0x0000000109a87547 */ /* 0x000fea000b800000 */
[----:B------:R-:W-:Y:S01]  /*07b0*/  UISETP.NE.AND UP0, UPT, UR5, 0x1, UPT ;  /* 0x000000010500788c */ /* 0x000fe2000bf05270 */
[----:B------:R-:W-:Y:S01]  /*07c0*/  MOV R7, UR4 ;  /* 0x0000000400077c02 */ /* 0x000fe20008000f00 */
[----:B------:R-:W-:Y:S02]  /*07d0*/  ULOP3.LUT UR5, UR20, 0x1, URZ, 0xc0, !UPT ;  /* 0x0000000114057892 */ /* 0x000fe4000f8ec0ff */
[----:B------:R-:W-:Y:S02]  /*07e0*/  MOV R15, UR20 ;  /* 0x00000014000f7c02 */ /* 0x000fe40008000f00 */
[----:B------:R-:W-:Y:S01]  /*07f0*/  UISETP.NE.U32.AND UP1, UPT, UR5, 0x1, UPT ;  /* 0x000000010500788c */ /* 0x000fe2000bf25070 */
[----:B------:R-:W-:-:S04]  /*0800*/  PLOP3.LUT P1, PT, PT, PT, UP0, 0x80, 0x8 ;  /* 0x000000000008781c */ /* 0x000fc80003f2f008 */
[----:B------:R-:W1:Y:S01]  /*0810*/  @UP0 LDCU.128 UR8, c[0x0][0x380] ;  /* 0x00007000ff0807ac */ /* 0x000e620008000c00 */
[----:B------:R-:W-:Y:S01]  /*0820*/  PLOP3.LUT P0, PT, PT, PT, UP1, 0x80, 0x8 ;  /* 0x000000000008781c */ /* 0x000fe20003f0f018 */
[----:B------:R-:W2:Y:S04]  /*0830*/  @UP0 LDCU.64 UR6, c[0x0][0x380] ;  /* 0x00007000ff0607ac */ /* 0x000ea80008000a00 */
[----:B------:R-:W3:Y:S03]  /*0840*/  @!UP1 LDCU.128 UR12, c[0x0][0x380] ;  /* 0x00007000ff0c97ac */ /* 0x000ee60008000c00 */
[C---:B------:R-:W-:Y:S02]  /*0850*/  @P1 IADD3 R3, PT, PT, R13.reuse, UR4, RZ ;  /* 0x000000040d031c10 */ /* 0x040fe4000fffe0ff */
[----:B------:R-:W-:Y:S01]  /*0860*/  @P1 IADD3 R6, P2, PT, R13, UR4, RZ ;  /* 0x000000040d061c10 */ /* 0x000fe2000ff5e0ff */
[----:B------:R-:W-:Y:S01]  /*0870*/  @UP0 UIADD3 UR4, UPT, UPT, UR4, 0x2, URZ ;  /* 0x0000000204040890 */ /* 0x000fe2000fffe0ff */
[----:B-1----:R-:W-:Y:S01]  /*0880*/  MOV R11, UR9 ;  /* 0x00000009000b7c02 */ /* 0x002fe20008000f00 */
[----:B------:R-:W-:Y:S01]  /*0890*/  IMAD.U32 R10, RZ, RZ, UR8 ;  /* 0x00000008ff0a7e24 */ /* 0x000fe2000f8e00ff */
[----:B------:R-:W-:-:S02]  /*08a0*/  MOV R4, UR10 ;  /* 0x0000000a00047c02 */ /* 0x000fc40008000f00 */
[----:B------:R-:W-:Y:S01]  /*08b0*/  MOV R5, UR11 ;  /* 0x0000000b00057c02 */ /* 0x000fe20008000f00 */
[----:B------:R-:W-:-:S04]  /*08c0*/  @P1 IMAD.WIDE.U32 R10, R3, 0x4, R10 ;  /* 0x00000004030a1825 */ /* 0x000fc800078e000a */
[----:B------:R-:W-:Y:S01]  /*08d0*/  @P1 IMAD R3, R7, UR20, R0 ;  /* 0x0000001407031c24 */ /* 0x000fe2000f8e0200 */
[----:B------:R-:W-:Y:S01]  /*08e0*/  @P1 IADD3.X R7, PT, PT, RZ, RZ, RZ, P2, !PT ;  /* 0x000000ffff071210 */ /* 0x000fe200017fe4ff */
[----:B------:R-:W-:Y:S01]  /*08f0*/  IMAD.U32 R19, RZ, RZ, UR4 ;  /* 0x00000004ff137e24 */ /* 0x000fe2000f8e00ff */
[C---:B--2---:R-:W-:Y:S01]  /*0900*/  @P1 LEA R2, P2, R6.reuse, UR6, 0x2 ;  /* 0x0000000606021c11 */ /* 0x044fe2000f8410ff */
[----:B------:R-:W-:Y:S01]  /*0910*/  @P1 IMAD.WIDE R4, R3, 0x4, R4 ;  /* 0x0000000403041825 */ /* 0x000fe200078e0204 */
[----:B------:R-:W-:Y:S01]  /*0920*/  @!P0 IADD3 R17, PT, PT, R13, UR4, RZ ;  /* 0x000000040d118c10 */ /* 0x000fe2000fffe0ff */
[----:B0-----:R-:W2:Y:S01]  /*0930*/  @P1 LDG.E R11, desc[UR18][R10.64] ;  /* 0x000000120a0b1981 */ /* 0x001ea2000c1e1900 */
[----:B------:R-:W-:Y:S01]  /*0940*/  @P1 LEA.HI.X R3, R6, UR7, R7, 0x2, P2 ;  /* 0x0000000706031c11 */ /* 0x000fe200090f1407 */
[----:B------:R-:W-:Y:S01]  /*0950*/  @!P0 IMAD R19, R19, UR20, R0 ;  /* 0x0000001413138c24 */ /* 0x000fe2000f8e0200 */
[----:B---3--:R-:W-:Y:S01]  /*0960*/  MOV R6, UR12 ;  /* 0x0000000c00067c02 */ /* 0x008fe20008000f00 */
[----:B------:R-:W-:Y:S01]  /*0970*/  @P1 IMAD.WIDE R14, R15, 0x4, R4 ;  /* 0x000000040f0e1825 */ /* 0x000fe200078e0204 */
[----:B------:R-:W-:Y:S01]  /*0980*/  MOV R7, UR13 ;  /* 0x0000000d00077c02 */ /* 0x000fe20008000f00 */
[----:B------:R-:W2:Y:S01]  /*0990*/  @P1 LDG.E R4, desc[UR18][R4.64] ;  /* 0x0000001204041981 */ /* 0x000ea2000c1e1900 */
[----:B------:R-:W-:-:S02]  /*09a0*/  MOV R8, UR14 ;  /* 0x0000000e00087c02 */ /* 0x000fc40008000f00 */
[----:B------:R-:W-:Y:S01]  /*09b0*/  MOV R9, UR15 ;  /* 0x0000000f00097c02 */ /* 0x000fe20008000f00 */
[----:B------:R-:W-:Y:S01]  /*09c0*/  @!P0 IMAD.WIDE.U32 R6, R17, 0x4, R6 ;  /* 0x0000000411068825 */ /* 0x000fe200078e0006 */
[----:B------:R-:W3:Y:S03]  /*09d0*/  @P1 LDG.E R14, desc[UR18][R14.64] ;  /* 0x000000120e0e1981 */ /* 0x000ee6000c1e1900 */
[----:B------:R-:W-:Y:S01]  /*09e0*/  @!P0 IMAD.WIDE R8, R19, 0x4, R8 ;  /* 0x0000000413088825 */ /* 0x000fe200078e0208 */
[----:B------:R-:W3:Y:S04]  /*09f0*/  @P1 LDG.E R2, desc[UR18][R2.64+0x4] ;  /* 0x0000041202021981 */ /* 0x000ee8000c1e1900 */
[----:B------:R-:W4:Y:S04]  /*0a00*/  @!P0 LDG.E R7, desc[UR18][R6.64] ;  /* 0x0000001206078981 */ /* 0x000f28000c1e1900 */
[----:B------:R-:W4:Y:S01]  /*0a10*/  @!P0 LDG.E R8, desc[UR18][R8.64] ;  /* 0x0000001208088981 */ /* 0x000f22000c1e1900 */
[----:B--2---:R-:W-:-:S04]  /*0a20*/  @P1 FFMA R11, R11, R4, R12 ;  /* 0x000000040b0b1223 */ /* 0x004fc8000000000c */
[----:B---3--:R-:W-:-:S04]  /*0a30*/  @P1 FFMA R12, R2, R14, R11 ;  /* 0x0000000e020c1223 */ /* 0x008fc8000000000b */
[----:B----4-:R-:W-:-:S07]  /*0a40*/  @!P0 FFMA R12, R7, R8, R12 ;  /* 0x00000008070c8223 */ /* 0x010fce000000000c */
.L_x_2:
[----:B------:R-:W1:Y:S01]  /*0a50*/  LDC.64 R2, c[0x0][0x390] ;  /* 0x0000e400ff027b82 */ /* 0x000e620000000a00 */
[----:B------:R-:W-:-:S05]  /*0a60*/  IADD3 R13, PT, PT, R0, R13, RZ ;  /* 0x0000000d000d7210 */ /* 0x000fca0007ffe0ff */
[----:B-1----:R-:W-:-:S05]  /*0a70*/  IMAD.WIDE R2, R13, 0x4, R2 ;  /* 0x000000040d027825 */ /* 0x002fca00078e0202 */
[----:B0-----:R-:W-:Y:S01]  /*0a80*/  STG.E desc[UR18][R2.64], R12 ;  /* 0x0000000c02007986 */ /* 0x001fe2000c101912 */
[----:B------:R-:W-:Y:S05]  /*0a90*/  EXIT ;  /* 0x000000000000794d */ /* 0x000fea0003800000 */
.L_x_4:
[----:B------:R-:W-:-:S00]  /*0aa0*/  BRA `(.L_x_4) ;  /* 0xfffffffc00fc7947 */ /* 0x000fc0000383ffff */
[----:B------:R-:W-:-:S00]  /*0ab0*/  NOP ;  /* 0x0000000000007918 */ /* 0x000fc00000000000 */
        /* <DEDUP_REMOVED lines=12> */
.L_x_6:


//--------------------- .text._Z9vectorAddPKfS0_Pfi --------------------------
	.section	.text._Z9vectorAddPKfS0_Pfi,"ax",@progbits
	.align	128
        .global         _Z9vectorAddPKfS0_Pfi
        .type           _Z9vectorAddPKfS0_Pfi,@function
        .size           _Z9vectorAddPKfS0_Pfi,(.L_x_7 - _Z9vectorAddPKfS0_Pfi)
        .other          _Z9vectorAddPKfS0_Pfi,@"STO_CUDA_ENTRY STV_DEFAULT"
_Z9vectorAddPKfS0_Pfi:
.text._Z9vectorAddPKfS0_Pfi:
[----:B------:R-:W-:Y:S01]  /*0000*/  LDC R1, c[0x0][0x37c] ;  /* 0x0000df00ff017b82 */ /* 0x000fe20000000800 */
[----:B------:R-:W0:Y:S07]  /*0010*/  S2R R9, SR_TID.X ;  /* 0x0000000000097919 */ /* 0x000e2e0000002100 */
[----:B------:R-:W0:Y:S01]  /*0020*/  S2UR UR4, SR_CTAID.X ;  /* 0x00000000000479c3 */ /* 0x000e220000002500 */
[----:B------:R-:W1:Y:S07]  /*0030*/  LDCU UR5, c[0x0][0x398] ;  /* 0x00007300ff0577ac */ /* 0x000e6e0008000800 */
[----:B------:R-:W0:Y:S02]  /*0040*/  LDC R0, c[0x0][0x360] ;  /* 0x0000d800ff007b82 */ /* 0x000e240000000800 */
[----:B0-----:R-:W-:-:S05]  /*0050*/  IMAD R9, R0, UR4, R9 ;  /* 0x0000000400097c24 */ /* 0x001fca000f8e0209 */
[----:B-1----:R-:W-:-:S13]  /*0060*/  ISETP.GE.AND P0, PT, R9, UR5, PT ;  /* 0x0000000509007c0c */ /* 0x002fda000bf06270 */
[----:B------:R-:W-:Y:S05]  /*0070*/  @P0 EXIT ;  /* 0x000000000000094d */ /* 0x000fea0003800000 */
[----:B------:R-:W0:Y:S01]  /*0080*/  LDC.64 R2, c[0x0][0x380] ;  /* 0x0000e000ff027b82 */ /* 0x000e220000000a00 */
[----:B------:R-:W1:Y:S07]  /*0090*/  LDCU.64 UR4, c[0x0][0x358] ;  /* 0x00006b00ff0477ac */ /* 0x000e6e0008000a00 */
[----:B------:R-:W2:Y:S08]  /*00a0*/  LDC.64 R4, c[0x0][0x388] ;  /* 0x0000e200ff047b82 */ /* 0x000eb00000000a00 */
[----:B------:R-:W3:Y:S01]  /*00b0*/  LDC.64 R6, c[0x0][0x390] ;  /* 0x0000e400ff067b82 */ /* 0x000ee20000000a00 */
[----:B0-----:R-:W-:-:S06]  /*00c0*/  IMAD.WIDE R2, R9, 0x4, R2 ;  /* 0x0000000409027825 */ /* 0x001fcc00078e0202 */
[----:B-1----:R-:W4:Y:S01]  /*00d0*/  LDG.E R2, desc[UR4][R2.64] ;  /* 0x0000000402027981 */ /* 0x002f22000c1e1900 */
[----:B--2---:R-:W-:-:S06]  /*00e0*/  IMAD.WIDE R4, R9, 0x4, R4 ;  /* 0x0000000409047825 */ /* 0x004fcc00078e0204 */
[----:B------:R-:W4:Y:S01]  /*00f0*/  LDG.E R5, desc[UR4][R4.64] ;  /* 0x0000000404057981 */ /* 0x000f22000c1e1900 */
[----:B---3--:R-:W-:-:S04]  /*0100*/  IMAD.WIDE R6, R9, 0x4, R6 ;  /* 0x0000000409067825 */ /* 0x008fc800078e0206 */
[----:B----4-:R-:W-:-:S05]  /*0110*/  FADD R9, R2, R5 ;  /* 0x0000000502097221 */ /* 0x010fca0000000000 */
[----:B------:R-:W-:Y:S01]  /*0120*/  STG.E desc[UR4][R6.64], R9 ;  /* 0x0000000906007986 */ /* 0x000fe2000c101904 */
[----:B------:R-:W-:Y:S05]  /*0130*/  EXIT ;  /* 0x000000000000794d */ /* 0x000fea0003800000 */
.L_x_5:
        /* <DEDUP_REMOVED lines=12> */
.L_x_7:


//--------------------- .nv.shared.reserved.0     --------------------------
	.section	.nv.shared.reserved.0,"aw",@nobits
	.weak		__nv_reservedSMEM_offset_0_alias
	.size		__nv_reservedSMEM_offset_0_alias, 0, 64
	.other		__nv_reservedSMEM_offset_0_alias,@"STO_CUDA_RESERVED_SHARED STV_DEFAULT"
__nv_reservedSMEM_offset_0_alias:
	.zero		0
	.zero		64


//--------------------- .nv.constant0._Z9matrixMulPKfS0_Pfi --------------------------
	.section	.nv.constant0._Z9matrixMulPKfS0_Pfi,"a",@progbits
	.sectionflags	@""
	.align	4
.nv.constant0._Z9matrixMulPKfS0_Pfi:
	.zero		924


//--------------------- .nv.constant0._Z9vectorAddPKfS0_Pfi --------------------------
	.section	.nv.constant0._Z9vectorAddPKfS0_Pfi,"a",@progbits
	.sectionflags	@""
	.align	4
.nv.constant0._Z9vectorAddPKfS0_Pfi:
	.zero		924


//--------------------- SYMBOLS --------------------------

	.type		.nv.reservedSmem.offset0,@object
	.size		.nv.reservedSmem.offset0,0x4
